//
// Generated by NVIDIA NVVM Compiler
//
// Compiler Build ID: CL-36424714
// Cuda compilation tools, release 13.0, V13.0.88
// Based on NVVM 20.0.0
//

.version 9.0
.target sm_100
.address_size 64

	// .globl	_Z15sumArraysOnHostPfS_S_i

.visible .entry _Z15sumArraysOnHostPfS_S_i(
	.param .u64 .ptr .align 1 _Z15sumArraysOnHostPfS_S_i_param_0,
	.param .u64 .ptr .align 1 _Z15sumArraysOnHostPfS_S_i_param_1,
	.param .u64 .ptr .align 1 _Z15sumArraysOnHostPfS_S_i_param_2,
	.param .u32 _Z15sumArraysOnHostPfS_S_i_param_3
)
{
	.reg .b32 	%r<2>;
	.reg .b32 	%f<4>;
	.reg .b64 	%rd<11>;

	ld.param.u64 	%rd1, [_Z15sumArraysOnHostPfS_S_i_param_0];
	ld.param.u64 	%rd2, [_Z15sumArraysOnHostPfS_S_i_param_1];
	ld.param.u64 	%rd3, [_Z15sumArraysOnHostPfS_S_i_param_2];
	cvta.to.global.u64 	%rd4, %rd3;
	cvta.to.global.u64 	%rd5, %rd2;
	cvta.to.global.u64 	%rd6, %rd1;
	mov.u32 	%r1, %tid.x;
	mul.wide.u32 	%rd7, %r1, 4;
	add.s64 	%rd8, %rd6, %rd7;
	ld.global.f32 	%f1, [%rd8];
	add.s64 	%rd9, %rd5, %rd7;
	ld.global.f32 	%f2, [%rd9];
	add.f32 	%f3, %f1, %f2;
	add.s64 	%rd10, %rd4, %rd7;
	st.global.f32 	[%rd10], %f3;
	ret;

}


// ===== COMPILED SASS (sm_100) =====

	.target	sm_100

	.elftype	@"ET_EXEC"


//--------------------- .note.nv.tkinfo           --------------------------
	.section	.note.nv.tkinfo,"",@"SHT_NOTE"
	.sectionflags	@"SHF_NOTE_NV_TKINFO"
	.tkinfo
        /*0018*/ 	.word	0x00000002
        /*0030*/ 	.string	""
        /*0030*/ 	.string	"ptxas"
        /*0030*/ 	.string	"Cuda compilation tools, release 13.0, V13.0.88"
        /*0030*/ 	.string	"Build cuda_13.0.r13.0/compiler.36424714_0"
        /*0030*/ 	.string	"-arch sm_100 -m 64 "



//--------------------- .note.nv.cuinfo           --------------------------
	.section	.note.nv.cuinfo,"",@"SHT_NOTE"
	.sectionflags	@"SHF_NOTE_NV_CUINFO"
        /*0018*/ 	.short	0x0002
        /*001a*/ 	.short	0x0064
        /*001c*/ 	.short	0x0082
	.zero		2


//--------------------- .nv.info                  --------------------------
	.section	.nv.info,"",@"SHT_CUDA_INFO"
	.align	4


	//----- nvinfo : EIATTR_REGCOUNT
	.align		4
        /*0000*/ 	.byte	0x04, 0x2f
        /*0002*/ 	.short	(.L_1 - .L_0)
	.align		4
.L_0:
        /*0004*/ 	.word	index@(_Z15sumArraysOnHostPfS_S_i)
        /*0008*/ 	.word	0x0000000c


	//----- nvinfo : EIATTR_FRAME_SIZE
	.align		4
.L_1:
        /*000c*/ 	.byte	0x04, 0x11
        /*000e*/ 	.short	(.L_3 - .L_2)
	.align		4
.L_2:
        /*0010*/ 	.word	index@(_Z15sumArraysOnHostPfS_S_i)
        /*0014*/ 	.word	0x00000000


	//----- nvinfo : EIATTR_MIN_STACK_SIZE
	.align		4
.L_3:
        /*0018*/ 	.byte	0x04, 0x12
        /*001a*/ 	.short	(.L_5 - .L_4)
	.align		4
.L_4:
        /*001c*/ 	.word	index@(_Z15sumArraysOnHostPfS_S_i)
        /*0020*/ 	.word	0x00000000
.L_5:


//--------------------- .nv.compat                --------------------------
	.section	.nv.compat,"",@"SHT_CUDA_COMPAT_INFO"
	.align	4
        /*0000*/ 	.byte	0x02, 0x09, 0x00, 0x00, 0x02, 0x02, 0x01, 0x00, 0x02, 0x05, 0x05, 0x00, 0x03, 0x07, 0x01, 0x01
        /*0010*/ 	.byte	0x02, 0x03, 0x00, 0x00, 0x02, 0x06, 0x01, 0x00, 0x04, 0x0b, 0x08, 0x00, 0x09, 0x00, 0x00, 0x00
        /*0020*/ 	.byte	0x00, 0x00, 0x00, 0x00


//--------------------- .nv.info._Z15sumArraysOnHostPfS_S_i --------------------------
	.section	.nv.info._Z15sumArraysOnHostPfS_S_i,"",@"SHT_CUDA_INFO"
	.sectionflags	@""
	.align	4


	//----- nvinfo : EIATTR_CUDA_API_VERSION
	.align		4
        /*0000*/ 	.byte	0x04, 0x37
        /*0002*/ 	.short	(.L_7 - .L_6)
.L_6:
        /*0004*/ 	.word	0x00000082


	//----- nvinfo : EIATTR_KPARAM_INFO
	.align		4
.L_7:
        /*0008*/ 	.byte	0x04, 0x17
        /*000a*/ 	.short	(.L_9 - .L_8)
.L_8:
        /*000c*/ 	.word	0x00000000
        /*0010*/ 	.short	0x0003
        /*0012*/ 	.short	0x0018
        /*0014*/ 	.byte	0x00, 0xf0, 0x11, 0x00


	//----- nvinfo : EIATTR_KPARAM_INFO
	.align		4
.L_9:
        /*0018*/ 	.byte	0x04, 0x17
        /*001a*/ 	.short	(.L_11 - .L_10)
.L_10:
        /*001c*/ 	.word	0x00000000
        /*0020*/ 	.short	0x0002
        /*0022*/ 	.short	0x0010
        /*0024*/ 	.byte	0x00, 0xf5, 0x21, 0x00


	//----- nvinfo : EIATTR_KPARAM_INFO
	.align		4
.L_11:
        /*0028*/ 	.byte	0x04, 0x17
        /*002a*/ 	.short	(.L_13 - .L_12)
.L_12:
        /*002c*/ 	.word	0x00000000
        /*0030*/ 	.short	0x0001
        /*0032*/ 	.short	0x0008
        /*0034*/ 	.byte	0x00, 0xf5, 0x21, 0x00


	//----- nvinfo : EIATTR_KPARAM_INFO
	.align		4
.L_13:
        /*0038*/ 	.byte	0x04, 0x17
        /*003a*/ 	.short	(.L_15 - .L_14)
.L_14:
        /*003c*/ 	.word	0x00000000
        /*0040*/ 	.short	0x0000
        /*0042*/ 	.short	0x0000
        /*0044*/ 	.byte	0x00, 0xf5, 0x21, 0x00


	//----- nvinfo : EIATTR_SPARSE_MMA_MASK
	.align		4
.L_15:
        /*0048*/ 	.byte	0x03, 0x50
        /*004a*/ 	.short	0x0000


	//----- nvinfo : EIATTR_MAXREG_COUNT
	.align		4
        /*004c*/ 	.byte	0x03, 0x1b
        /*004e*/ 	.short	0x00ff


	//----- nvinfo : EIATTR_MERCURY_ISA_VERSION
	.align		4
        /*0050*/ 	.byte	0x03, 0x5f
        /*0052*/ 	.short	0x0101


	//----- nvinfo : EIATTR_VRC_CTA_INIT_COUNT
	.align		4
        /*0054*/ 	.byte	0x02, 0x4a
	.zero		1
	.zero		1


	//----- nvinfo : EIATTR_EXIT_INSTR_OFFSETS
	.align		4
        /*0058*/ 	.byte	0x04, 0x1c
        /*005a*/ 	.short	(.L_17 - .L_16)


	//   ....[0]....
.L_16:
        /*005c*/ 	.word	0x000000d0


	//----- nvinfo : EIATTR_CBANK_PARAM_SIZE
	.align		4
.L_17:
        /*0060*/ 	.byte	0x03, 0x19
        /*0062*/ 	.short	0x001c


	//----- nvinfo : EIATTR_PARAM_CBANK
	.align		4
        /*0064*/ 	.byte	0x04, 0x0a
        /*0066*/ 	.short	(.L_19 - .L_18)
	.align		4
.L_18:
        /*0068*/ 	.word	index@(.nv.constant0._Z15sumArraysOnHostPfS_S_i)
        /*006c*/ 	.short	0x0380
        /*006e*/ 	.short	0x001c


	//----- nvinfo : EIATTR_SW_WAR
	.align		4
.L_19:
        /*0070*/ 	.byte	0x04, 0x36
        /*0072*/ 	.short	(.L_21 - .L_20)
.L_20:
        /*0074*/ 	.word	0x00000008
.L_21:


//--------------------- .nv.callgraph             --------------------------
	.section	.nv.callgraph,"",@"SHT_CUDA_CALLGRAPH"
	.align	4
	.sectionentsize	8
	.align		4
        /*0000*/ 	.word	0x00000000
	.align		4
        /*0004*/ 	.word	0xffffffff
	.align		4
        /*0008*/ 	.word	0x00000000
	.align		4
        /*000c*/ 	.word	0xfffffffe
	.align		4
        /*0010*/ 	.word	0x00000000
	.align		4
        /*0014*/ 	.word	0xfffffffd
	.align		4
        /*0018*/ 	.word	0x00000000
	.align		4
        /*001c*/ 	.word	0xfffffffc


//--------------------- .text._Z15sumArraysOnHostPfS_S_i --------------------------
	.section	.text._Z15sumArraysOnHostPfS_S_i,"ax",@progbits
	.align	128
        .global         _Z15sumArraysOnHostPfS_S_i
        .type           _Z15sumArraysOnHostPfS_S_i,@function
        .size           _Z15sumArraysOnHostPfS_S_i,(.L_x_1 - _Z15sumArraysOnHostPfS_S_i)
        .other          _Z15sumArraysOnHostPfS_S_i,@"STO_CUDA_ENTRY STV_DEFAULT"
_Z15sumArraysOnHostPfS_S_i:
.text._Z15sumArraysOnHostPfS_S_i:
[----:B------:R-:W-:Y:S01]  /*0000*/  LDC R1, c[0x0][0x37c] ;  /* 0x0000df00ff017b82 */ /* 0x000fe20000000800 */
[----:B------:R-:W0:Y:S07]  /*0010*/  S2R R9, SR_TID.X ;  /* 0x0000000000097919 */ /* 0x000e2e0000002100 */
[----:B------:R-:W0:Y:S01]  /*0020*/  LDC.64 R2, c[0x0][0x380] ;  /* 0x0000e000ff027b82 */ /* 0x000e220000000a00 */
[----:B------:R-:W1:Y:S07]  /*0030*/  LDCU.64 UR4, c[0x0][0x358] ;  /* 0x00006b00ff0477ac */ /* 0x000e6e0008000a00 */
[----:B------:R-:W2:Y:S08]  /*0040*/  LDC.64 R4, c[0x0][0x388] ;  /* 0x0000e200ff047b82 */ /* 0x000eb00000000a00 */
[----:B------:R-:W3:Y:S01]  /*0050*/  LDC.64 R6, c[0x0][0x390] ;  /* 0x0000e400ff067b82 */ /* 0x000ee20000000a00 */
[----:B0-----:R-:W-:-:S04]  /*0060*/  IMAD.WIDE.U32 R2, R9, 0x4, R2 ;  /* 0x0000000409027825 */ /* 0x001fc800078e0002 */
[C---:B--2---:R-:W-:Y:S02]  /*0070*/  IMAD.WIDE.U32 R4, R9.reuse, 0x4, R4 ;  /* 0x0000000409047825 */ /* 0x044fe400078e0004 */
[----:B-1----:R-:W2:Y:S04]  /*0080*/  LDG.E R2, desc[UR4][R2.64] ;  /* 0x0000000402027981 */ /* 0x002ea8000c1e1900 */
[----:B------:R-:W2:Y:S01]  /*0090*/  LDG.E R5, desc[UR4][R4.64] ;  /* 0x0000000404057981 */ /* 0x000ea2000c1e1900 */
[----:B---3--:R-:W-:-:S04]  /*00a0*/  IMAD.WIDE.U32 R6, R9, 0x4, R6 ;  /* 0x0000000409067825 */ /* 0x008fc800078e0006 */
[----:B--2---:R-:W-:-:S05]  /*00b0*/  FADD R9, R2, R5 ;  /* 0x0000000502097221 */ /* 0x004fca0000000000 */
[----:B------:R-:W-:Y:S01]  /*00c0*/  STG.E desc[UR4][R6.64], R9 ;  /* 0x0000000906007986 */ /* 0x000fe2000c101904 */
[----:B------:R-:W-:Y:S05]  /*00d0*/  EXIT ;  /* 0x000000000000794d */ /* 0x000fea0003800000 */
.L_x_0:
[----:B------:R-:W-:-:S00]  /*00e0*/  BRA `(.L_x_0) ;  /* 0xfffffffc00fc7947 */ /* 0x000fc0000383ffff */
[----:B------:R-:W-:-:S00]  /*00f0*/  NOP ;  /* 0x0000000000007918 */ /* 0x000fc00000000000 */
        /* <DEDUP_REMOVED lines=8> */
.L_x_1:


//--------------------- .nv.shared.reserved.0     --------------------------
	.section	.nv.shared.reserved.0,"aw",@nobits
	.weak		__nv_reservedSMEM_offset_0_alias
	.size		__nv_reservedSMEM_offset_0_alias, 0, 64
	.other		__nv_reservedSMEM_offset_0_alias,@"STO_CUDA_RESERVED_SHARED STV_DEFAULT"
__nv_reservedSMEM_offset_0_alias:
	.zero		0
	.zero		64


//--------------------- .nv.constant0._Z15sumArraysOnHostPfS_S_i --------------------------
	.section	.nv.constant0._Z15sumArraysOnHostPfS_S_i,"a",@progbits
	.sectionflags	@""
	.align	4
.nv.constant0._Z15sumArraysOnHostPfS_S_i:
	.zero		924


//--------------------- SYMBOLS --------------------------

	.type		.nv.reservedSmem.offset0,@object
	.size		.nv.reservedSmem.offset0,0x4
